//
// Generated by NVIDIA NVVM Compiler
//
// Compiler Build ID: CL-36424714
// Cuda compilation tools, release 13.0, V13.0.88
// Based on NVVM 20.0.0
//

.version 9.0
.target sm_100
.address_size 64

	// .globl	_Z14vectorAdditionPiS_S_i

.visible .entry _Z14vectorAdditionPiS_S_i(
	.param .u64 .ptr .align 1 _Z14vectorAdditionPiS_S_i_param_0,
	.param .u64 .ptr .align 1 _Z14vectorAdditionPiS_S_i_param_1,
	.param .u64 .ptr .align 1 _Z14vectorAdditionPiS_S_i_param_2,
	.param .u32 _Z14vectorAdditionPiS_S_i_param_3
)
{
	.reg .pred 	%p<2>;
	.reg .b32 	%r<9>;
	.reg .b64 	%rd<11>;

	ld.param.u64 	%rd1, [_Z14vectorAdditionPiS_S_i_param_0];
	ld.param.u64 	%rd2, [_Z14vectorAdditionPiS_S_i_param_1];
	ld.param.u64 	%rd3, [_Z14vectorAdditionPiS_S_i_param_2];
	ld.param.u32 	%r2, [_Z14vectorAdditionPiS_S_i_param_3];
	mov.u32 	%r3, %ctaid.x;
	mov.u32 	%r4, %ntid.x;
	mov.u32 	%r5, %tid.x;
	mad.lo.s32 	%r1, %r3, %r4, %r5;
	setp.ge.s32 	%p1, %r1, %r2;
	@%p1 bra 	$L__BB0_2;
	cvta.to.global.u64 	%rd4, %rd1;
	cvta.to.global.u64 	%rd5, %rd2;
	cvta.to.global.u64 	%rd6, %rd3;
	mul.wide.s32 	%rd7, %r1, 4;
	add.s64 	%rd8, %rd4, %rd7;
	ld.global.u32 	%r6, [%rd8];
	add.s64 	%rd9, %rd5, %rd7;
	ld.global.u32 	%r7, [%rd9];
	add.s32 	%r8, %r7, %r6;
	add.s64 	%rd10, %rd6, %rd7;
	st.global.u32 	[%rd10], %r8;
$L__BB0_2:
	ret;

}


// ===== COMPILED SASS (sm_100) =====

	.target	sm_100

	.elftype	@"ET_EXEC"


//--------------------- .note.nv.tkinfo           --------------------------
	.section	.note.nv.tkinfo,"",@"SHT_NOTE"
	.sectionflags	@"SHF_NOTE_NV_TKINFO"
	.tkinfo
        /*0018*/ 	.word	0x00000002
        /*0030*/ 	.string	""
        /*0030*/ 	.string	"ptxas"
        /*0030*/ 	.string	"Cuda compilation tools, release 13.0, V13.0.88"
        /*0030*/ 	.string	"Build cuda_13.0.r13.0/compiler.36424714_0"
        /*0030*/ 	.string	"-arch sm_100 -m 64 "



//--------------------- .note.nv.cuinfo           --------------------------
	.section	.note.nv.cuinfo,"",@"SHT_NOTE"
	.sectionflags	@"SHF_NOTE_NV_CUINFO"
        /*0018*/ 	.short	0x0002
        /*001a*/ 	.short	0x0064
        /*001c*/ 	.short	0x0082
	.zero		2


//--------------------- .nv.info                  --------------------------
	.section	.nv.info,"",@"SHT_CUDA_INFO"
	.align	4


	//----- nvinfo : EIATTR_REGCOUNT
	.align		4
        /*0000*/ 	.byte	0x04, 0x2f
        /*0002*/ 	.short	(.L_1 - .L_0)
	.align		4
.L_0:
        /*0004*/ 	.word	index@(_Z14vectorAdditionPiS_S_i)
        /*0008*/ 	.word	0x0000000c


	//----- nvinfo : EIATTR_FRAME_SIZE
	.align		4
.L_1:
        /*000c*/ 	.byte	0x04, 0x11
        /*000e*/ 	.short	(.L_3 - .L_2)
	.align		4
.L_2:
        /*0010*/ 	.word	index@(_Z14vectorAdditionPiS_S_i)
        /*0014*/ 	.word	0x00000000


	//----- nvinfo : EIATTR_MIN_STACK_SIZE
	.align		4
.L_3:
        /*0018*/ 	.byte	0x04, 0x12
        /*001a*/ 	.short	(.L_5 - .L_4)
	.align		4
.L_4:
        /*001c*/ 	.word	index@(_Z14vectorAdditionPiS_S_i)
        /*0020*/ 	.word	0x00000000
.L_5:


//--------------------- .nv.compat                --------------------------
	.section	.nv.compat,"",@"SHT_CUDA_COMPAT_INFO"
	.align	4
        /*0000*/ 	.byte	0x02, 0x09, 0x00, 0x00, 0x02, 0x02, 0x01, 0x00, 0x02, 0x05, 0x05, 0x00, 0x03, 0x07, 0x01, 0x01
        /*0010*/ 	.byte	0x02, 0x03, 0x00, 0x00, 0x02, 0x06, 0x01, 0x00, 0x04, 0x0b, 0x08, 0x00, 0x09, 0x00, 0x00, 0x00
        /*0020*/ 	.byte	0x00, 0x00, 0x00, 0x00


//--------------------- .nv.info._Z14vectorAdditionPiS_S_i --------------------------
	.section	.nv.info._Z14vectorAdditionPiS_S_i,"",@"SHT_CUDA_INFO"
	.sectionflags	@""
	.align	4


	//----- nvinfo : EIATTR_CUDA_API_VERSION
	.align		4
        /*0000*/ 	.byte	0x04, 0x37
        /*0002*/ 	.short	(.L_7 - .L_6)
.L_6:
        /*0004*/ 	.word	0x00000082


	//----- nvinfo : EIATTR_KPARAM_INFO
	.align		4
.L_7:
        /*0008*/ 	.byte	0x04, 0x17
        /*000a*/ 	.short	(.L_9 - .L_8)
.L_8:
        /*000c*/ 	.word	0x00000000
        /*0010*/ 	.short	0x0003
        /*0012*/ 	.short	0x0018
        /*0014*/ 	.byte	0x00, 0xf0, 0x11, 0x00


	//----- nvinfo : EIATTR_KPARAM_INFO
	.align		4
.L_9:
        /*0018*/ 	.byte	0x04, 0x17
        /*001a*/ 	.short	(.L_11 - .L_10)
.L_10:
        /*001c*/ 	.word	0x00000000
        /*0020*/ 	.short	0x0002
        /*0022*/ 	.short	0x0010
        /*0024*/ 	.byte	0x00, 0xf5, 0x21, 0x00


	//----- nvinfo : EIATTR_KPARAM_INFO
	.align		4
.L_11:
        /*0028*/ 	.byte	0x04, 0x17
        /*002a*/ 	.short	(.L_13 - .L_12)
.L_12:
        /*002c*/ 	.word	0x00000000
        /*0030*/ 	.short	0x0001
        /*0032*/ 	.short	0x0008
        /*0034*/ 	.byte	0x00, 0xf5, 0x21, 0x00


	//----- nvinfo : EIATTR_KPARAM_INFO
	.align		4
.L_13:
        /*0038*/ 	.byte	0x04, 0x17
        /*003a*/ 	.short	(.L_15 - .L_14)
.L_14:
        /*003c*/ 	.word	0x00000000
        /*0040*/ 	.short	0x0000
        /*0042*/ 	.short	0x0000
        /*0044*/ 	.byte	0x00, 0xf5, 0x21, 0x00


	//----- nvinfo : EIATTR_SPARSE_MMA_MASK
	.align		4
.L_15:
        /*0048*/ 	.byte	0x03, 0x50
        /*004a*/ 	.short	0x0000


	//----- nvinfo : EIATTR_MAXREG_COUNT
	.align		4
        /*004c*/ 	.byte	0x03, 0x1b
        /*004e*/ 	.short	0x00ff


	//----- nvinfo : EIATTR_MERCURY_ISA_VERSION
	.align		4
        /*0050*/ 	.byte	0x03, 0x5f
        /*0052*/ 	.short	0x0101


	//----- nvinfo : EIATTR_VRC_CTA_INIT_COUNT
	.align		4
        /*0054*/ 	.byte	0x02, 0x4a
	.zero		1
	.zero		1


	//----- nvinfo : EIATTR_EXIT_INSTR_OFFSETS
	.align		4
        /*0058*/ 	.byte	0x04, 0x1c
        /*005a*/ 	.short	(.L_17 - .L_16)


	//   ....[0]....
.L_16:
        /*005c*/ 	.word	0x00000070


	//   ....[1]....
        /*0060*/ 	.word	0x00000130


	//----- nvinfo : EIATTR_CBANK_PARAM_SIZE
	.align		4
.L_17:
        /*0064*/ 	.byte	0x03, 0x19
        /*0066*/ 	.short	0x001c


	//----- nvinfo : EIATTR_PARAM_CBANK
	.align		4
        /*0068*/ 	.byte	0x04, 0x0a
        /*006a*/ 	.short	(.L_19 - .L_18)
	.align		4
.L_18:
        /*006c*/ 	.word	index@(.nv.constant0._Z14vectorAdditionPiS_S_i)
        /*0070*/ 	.short	0x0380
        /*0072*/ 	.short	0x001c


	//----- nvinfo : EIATTR_SW_WAR
	.align		4
.L_19:
        /*0074*/ 	.byte	0x04, 0x36
        /*0076*/ 	.short	(.L_21 - .L_20)
.L_20:
        /*0078*/ 	.word	0x00000008
.L_21:


//--------------------- .nv.callgraph             --------------------------
	.section	.nv.callgraph,"",@"SHT_CUDA_CALLGRAPH"
	.align	4
	.sectionentsize	8
	.align		4
        /*0000*/ 	.word	0x00000000
	.align		4
        /*0004*/ 	.word	0xffffffff
	.align		4
        /*0008*/ 	.word	0x00000000
	.align		4
        /*000c*/ 	.word	0xfffffffe
	.align		4
        /*0010*/ 	.word	0x00000000
	.align		4
        /*0014*/ 	.word	0xfffffffd
	.align		4
        /*0018*/ 	.word	0x00000000
	.align		4
        /*001c*/ 	.word	0xfffffffc


//--------------------- .text._Z14vectorAdditionPiS_S_i --------------------------
	.section	.text._Z14vectorAdditionPiS_S_i,"ax",@progbits
	.align	128
        .global         _Z14vectorAdditionPiS_S_i
        .type           _Z14vectorAdditionPiS_S_i,@function
        .size           _Z14vectorAdditionPiS_S_i,(.L_x_1 - _Z14vectorAdditionPiS_S_i)
        .other          _Z14vectorAdditionPiS_S_i,@"STO_CUDA_ENTRY STV_DEFAULT"
_Z14vectorAdditionPiS_S_i:
.text._Z14vectorAdditionPiS_S_i:
[----:B------:R-:W-:Y:S01]  /*0000*/  LDC R1, c[0x0][0x37c] ;  /* 0x0000df00ff017b82 */ /* 0x000fe20000000800 */
[----:B------:R-:W0:Y:S07]  /*0010*/  S2R R0, SR_TID.X ;  /* 0x0000000000007919 */ /* 0x000e2e0000002100 */
[----:B------:R-:W0:Y:S01]  /*0020*/  S2UR UR4, SR_CTAID.X ;  /* 0x00000000000479c3 */ /* 0x000e220000002500 */
[----:B------:R-:W1:Y:S07]  /*0030*/  LDCU UR5, c[0x0][0x398] ;  /* 0x00007300ff0577ac */ /* 0x000e6e0008000800 */
[----:B------:R-:W0:Y:S02]  /*0040*/  LDC R9, c[0x0][0x360] ;  /* 0x0000d800ff097b82 */ /* 0x000e240000000800 */
[----:B0-----:R-:W-:-:S05]  /*0050*/  IMAD R9, R9, UR4, R0 ;  /* 0x0000000409097c24 */ /* 0x001fca000f8e0200 */
[----:B-1----:R-:W-:-:S13]  /*0060*/  ISETP.GE.AND P0, PT, R9, UR5, PT ;  /* 0x0000000509007c0c */ /* 0x002fda000bf06270 */
[----:B------:R-:W-:Y:S05]  /*0070*/  @P0 EXIT ;  /* 0x000000000000094d */ /* 0x000fea0003800000 */
[----:B------:R-:W0:Y:S01]  /*0080*/  LDC.64 R2, c[0x0][0x380] ;  /* 0x0000e000ff027b82 */ /* 0x000e220000000a00 */
[----:B------:R-:W1:Y:S07]  /*0090*/  LDCU.64 UR4, c[0x0][0x358] ;  /* 0x00006b00ff0477ac */ /* 0x000e6e0008000a00 */
[----:B------:R-:W2:Y:S08]  /*00a0*/  LDC.64 R4, c[0x0][0x388] ;  /* 0x0000e200ff047b82 */ /* 0x000eb00000000a00 */
[----:B------:R-:W3:Y:S01]  /*00b0*/  LDC.64 R6, c[0x0][0x390] ;  /* 0x0000e400ff067b82 */ /* 0x000ee20000000a00 */
[----:B0-----:R-:W-:-:S06]  /*00c0*/  IMAD.WIDE R2, R9, 0x4, R2 ;  /* 0x0000000409027825 */ /* 0x001fcc00078e0202 */
[----:B-1----:R-:W4:Y:S01]  /*00d0*/  LDG.E R2, desc[UR4][R2.64] ;  /* 0x0000000402027981 */ /* 0x002f22000c1e1900 */
[----:B--2---:R-:W-:-:S06]  /*00e0*/  IMAD.WIDE R4, R9, 0x4, R4 ;  /* 0x0000000409047825 */ /* 0x004fcc00078e0204 */
[----:B------:R-:W4:Y:S01]  /*00f0*/  LDG.E R5, desc[UR4][R4.64] ;  /* 0x0000000404057981 */ /* 0x000f22000c1e1900 */
[----:B---3--:R-:W-:Y:S01]  /*0100*/  IMAD.WIDE R6, R9, 0x4, R6 ;  /* 0x0000000409067825 */ /* 0x008fe200078e0206 */
[----:B----4-:R-:W-:-:S05]  /*0110*/  IADD3 R9, PT, PT, R2, R5, RZ ;  /* 0x0000000502097210 */ /* 0x010fca0007ffe0ff */
[----:B------:R-:W-:Y:S01]  /*0120*/  STG.E desc[UR4][R6.64], R9 ;  /* 0x0000000906007986 */ /* 0x000fe2000c101904 */
[----:B------:R-:W-:Y:S05]  /*0130*/  EXIT ;  /* 0x000000000000794d */ /* 0x000fea0003800000 */
.L_x_0:
[----:B------:R-:W-:-:S00]  /*0140*/  BRA `(.L_x_0) ;  /* 0xfffffffc00fc7947 */ /* 0x000fc0000383ffff */
[----:B------:R-:W-:-:S00]  /*0150*/  NOP ;  /* 0x0000000000007918 */ /* 0x000fc00000000000 */
        /* <DEDUP_REMOVED lines=10> */
.L_x_1:


//--------------------- .nv.shared.reserved.0     --------------------------
	.section	.nv.shared.reserved.0,"aw",@nobits
	.weak		__nv_reservedSMEM_offset_0_alias
	.size		__nv_reservedSMEM_offset_0_alias, 0, 64
	.other		__nv_reservedSMEM_offset_0_alias,@"STO_CUDA_RESERVED_SHARED STV_DEFAULT"
__nv_reservedSMEM_offset_0_alias:
	.zero		0
	.zero		64


//--------------------- .nv.constant0._Z14vectorAdditionPiS_S_i --------------------------
	.section	.nv.constant0._Z14vectorAdditionPiS_S_i,"a",@progbits
	.sectionflags	@""
	.align	4
.nv.constant0._Z14vectorAdditionPiS_S_i:
	.zero		924


//--------------------- SYMBOLS --------------------------

	.type		.nv.reservedSmem.offset0,@object
	.size		.nv.reservedSmem.offset0,0x4
